	.headerflags	@"EF_CUDA_TEXMODE_UNIFIED EF_CUDA_64BIT_ADDRESS EF_CUDA_ACCELERATORS EF_CUDA_SM90 EF_CUDA_VIRTUAL_SM(EF_CUDA_SM90)"
	.elftype	@"ET_EXEC"


//--------------------- .nv.info                  --------------------------
	.section	.nv.info,"",@"SHT_CUDA_INFO"
	.align	4


	//----- nvinfo : EIATTR_REGCOUNT
	.align		4
        /*0000*/ 	.byte	0x04, 0x2f
        /*0002*/ 	.short	(.L_1 - .L_0)
	.align		4
.L_0:
        /*0004*/ 	.word	index@(triton_poi_fused_convolution_22)
        /*0008*/ 	.word	0x0000001d


	//----- nvinfo : EIATTR_MIN_STACK_SIZE
	.align		4
.L_1:
        /*000c*/ 	.byte	0x04, 0x12
        /*000e*/ 	.short	(.L_3 - .L_2)
	.align		4
.L_2:
        /*0010*/ 	.word	index@(triton_poi_fused_convolution_22)
        /*0014*/ 	.word	0x00000000


	//----- nvinfo : EIATTR_FRAME_SIZE
	.align		4
.L_3:
        /*0018*/ 	.byte	0x04, 0x11
        /*001a*/ 	.short	(.L_5 - .L_4)
	.align		4
.L_4:
        /*001c*/ 	.word	index@(triton_poi_fused_convolution_22)
        /*0020*/ 	.word	0x00000000


	//----- nvinfo : EIATTR_MIN_STACK_SIZE
	.align		4
.L_5:
        /*0024*/ 	.byte	0x04, 0x12
        /*0026*/ 	.short	(.L_7 - .L_6)
	.align		4
.L_6:
        /*0028*/ 	.word	index@(triton_poi_fused_convolution_22)
        /*002c*/ 	.word	0x00000000
.L_7:


//--------------------- .nv.info.triton_poi_fused_convolution_22 --------------------------
	.section	.nv.info.triton_poi_fused_convolution_22,"",@"SHT_CUDA_INFO"
	.sectionflags	@""
	.align	4


	//----- nvinfo : EIATTR_CUDA_API_VERSION
	.align		4
        /*0000*/ 	.byte	0x04, 0x37
        /*0002*/ 	.short	(.L_9 - .L_8)
.L_8:
        /*0004*/ 	.word	0x0000007c


	//----- nvinfo : EIATTR_KPARAM_INFO
	.align		4
.L_9:
        /*0008*/ 	.byte	0x04, 0x17
        /*000a*/ 	.short	(.L_11 - .L_10)
.L_10:
        /*000c*/ 	.word	0x00000000
        /*0010*/ 	.short	0x0004
        /*0012*/ 	.short	0x001c
        /*0014*/ 	.byte	0x00, 0xf0, 0x11, 0x00


	//----- nvinfo : EIATTR_KPARAM_INFO
	.align		4
.L_11:
        /*0018*/ 	.byte	0x04, 0x17
        /*001a*/ 	.short	(.L_13 - .L_12)
.L_12:
        /*001c*/ 	.word	0x00000000
        /*0020*/ 	.short	0x0003
        /*0022*/ 	.short	0x0018
        /*0024*/ 	.byte	0x00, 0xf0, 0x11, 0x00


	//----- nvinfo : EIATTR_KPARAM_INFO
	.align		4
.L_13:
        /*0028*/ 	.byte	0x04, 0x17
        /*002a*/ 	.short	(.L_15 - .L_14)
.L_14:
        /*002c*/ 	.word	0x00000000
        /*0030*/ 	.short	0x0002
        /*0032*/ 	.short	0x0010
        /*0034*/ 	.byte	0x00, 0xf4, 0x21, 0x00


	//----- nvinfo : EIATTR_KPARAM_INFO
	.align		4
.L_15:
        /*0038*/ 	.byte	0x04, 0x17
        /*003a*/ 	.short	(.L_17 - .L_16)
.L_16:
        /*003c*/ 	.word	0x00000000
        /*0040*/ 	.short	0x0001
        /*0042*/ 	.short	0x0008
        /*0044*/ 	.byte	0x00, 0xf4, 0x21, 0x00


	//----- nvinfo : EIATTR_KPARAM_INFO
	.align		4
.L_17:
        /*0048*/ 	.byte	0x04, 0x17
        /*004a*/ 	.short	(.L_19 - .L_18)
.L_18:
        /*004c*/ 	.word	0x00000000
        /*0050*/ 	.short	0x0000
        /*0052*/ 	.short	0x0000
        /*0054*/ 	.byte	0x00, 0xf4, 0x21, 0x00


	//----- nvinfo : EIATTR_SPARSE_MMA_MASK
	.align		4
.L_19:
        /*0058*/ 	.byte	0x03, 0x50
        /*005a*/ 	.short	0x0000


	//----- nvinfo : EIATTR_MAXREG_COUNT
	.align		4
        /*005c*/ 	.byte	0x03, 0x1b
        /*005e*/ 	.short	0x00ff


	//----- nvinfo : EIATTR_EXIT_INSTR_OFFSETS
	.align		4
        /*0060*/ 	.byte	0x04, 0x1c
        /*0062*/ 	.short	(.L_21 - .L_20)


	//   ....[0]....
.L_20:
        /*0064*/ 	.word	0x00000740


	//   ....[1]....
        /*0068*/ 	.word	0x00000760


	//----- nvinfo : EIATTR_REQNTID
	.align		4
.L_21:
        /*006c*/ 	.byte	0x04, 0x10
        /*006e*/ 	.short	(.L_23 - .L_22)
.L_22:
        /*0070*/ 	.word	0x00000080
        /*0074*/ 	.word	0x00000001
        /*0078*/ 	.word	0x00000001


	//----- nvinfo : EIATTR_CBANK_PARAM_SIZE
	.align		4
.L_23:
        /*007c*/ 	.byte	0x03, 0x19
        /*007e*/ 	.short	0x0020


	//----- nvinfo : EIATTR_PARAM_CBANK
	.align		4
        /*0080*/ 	.byte	0x04, 0x0a
        /*0082*/ 	.short	(.L_25 - .L_24)
	.align		4
.L_24:
        /*0084*/ 	.word	index@(.nv.constant0.triton_poi_fused_convolution_22)
        /*0088*/ 	.short	0x0210
        /*008a*/ 	.short	0x0020


	//----- nvinfo : EIATTR_SW_WAR
	.align		4
.L_25:
        /*008c*/ 	.byte	0x04, 0x36
        /*008e*/ 	.short	(.L_27 - .L_26)
.L_26:
        /*0090*/ 	.word	0x00000008
.L_27:


//--------------------- .nv.callgraph             --------------------------
	.section	.nv.callgraph,"",@"SHT_CUDA_CALLGRAPH"
	.align	4
	.sectionentsize	8
	.align		4
        /*0000*/ 	.word	0x00000000
	.align		4
        /*0004*/ 	.word	0xffffffff
	.align		4
        /*0008*/ 	.word	0x00000000
	.align		4
        /*000c*/ 	.word	0xfffffffe
	.align		4
        /*0010*/ 	.word	0x00000000
	.align		4
        /*0014*/ 	.word	0xfffffffd
	.align		4
        /*0018*/ 	.word	0x00000000
	.align		4
        /*001c*/ 	.word	0xfffffffc


//--------------------- .text.triton_poi_fused_convolution_22 --------------------------
	.section	.text.triton_poi_fused_convolution_22,"ax",@progbits
	.sectionflags	@"SHF_BARRIERS=1"
	.align	128
        .global         triton_poi_fused_convolution_22
        .type           triton_poi_fused_convolution_22,@function
        .size           triton_poi_fused_convolution_22,(.L_x_1 - triton_poi_fused_convolution_22)
        .other          triton_poi_fused_convolution_22,@"STO_CUDA_ENTRY STV_DEFAULT"
triton_poi_fused_convolution_22:
.text.triton_poi_fused_convolution_22:
[----:B------:R-:W0:Y:S01]  /*0000*/  LDC R1, c[0x0][0x28] ;  /* 0x00000a00ff017b82 */ /* 0x000e220000000800 */
[----:B------:R-:W1:Y:S07]  /*0010*/  S2R R13, SR_CTAID.Z ;  /* 0x00000000000d7919 */ /* 0x000e6e0000002700 */
[----:B------:R-:W1:Y:S01]  /*0020*/  S2UR UR4, SR_CTAID.Y ;  /* 0x00000000000479c3 */ /* 0x000e620000002600 */
[----:B------:R-:W-:Y:S01]  /*0030*/  ULDC.64 UR6, c[0x0][0x208] ;  /* 0x0000820000067ab9 */ /* 0x000fe20000000a00 */
[----:B------:R-:W2:Y:S01]  /*0040*/  S2R R3, SR_CTAID.X ;  /* 0x0000000000037919 */ /* 0x000ea20000002500 */
[----:B------:R-:W3:Y:S05]  /*0050*/  S2R R12, SR_TID.X ;  /* 0x00000000000c7919 */ /* 0x000eea0000002100 */
[----:B------:R-:W1:Y:S08]  /*0060*/  LDC R0, c[0x0][0x10] ;  /* 0x00000400ff007b82 */ /* 0x000e700000000800 */
[----:B------:R-:W4:Y:S01]  /*0070*/  LDC.64 R18, c[0x0][0x210] ;  /* 0x00008400ff127b82 */ /* 0x000f220000000a00 */
[----:B-1----:R-:W-:-:S02]  /*0080*/  IMAD R13, R13, R0, UR4 ;  /* 0x000000040d0d7e24 */ /* 0x002fc4000f8e0200 */
[----:B--2---:R-:W-:Y:S02]  /*0090*/  IMAD.SHL.U32 R3, R3, 0x10, RZ ;  /* 0x0000001003037824 */ /* 0x004fe400078e00ff */
[----:B------:R-:W-:Y:S01]  /*00a0*/  IMAD.SHL.U32 R13, R13, 0x40, RZ ;  /* 0x000000400d0d7824 */ /* 0x000fe200078e00ff */
[----:B---3--:R-:W-:Y:S02]  /*00b0*/  SHF.R.U32.HI R0, RZ, 0x4, R12 ;  /* 0x00000004ff007819 */ /* 0x008fe4000001160c */
[----:B------:R-:W-:Y:S02]  /*00c0*/  LOP3.LUT R5, R3, 0xf, R12, 0xf8, !PT ;  /* 0x0000000f03057812 */ /* 0x000fe400078ef80c */
[----:B------:R-:W-:Y:S02]  /*00d0*/  SGXT.U32 R0, R0, 0x3 ;  /* 0x000000030000781a */ /* 0x000fe40000000000 */
[----:B------:R-:W-:Y:S02]  /*00e0*/  ISETP.GE.AND P0, PT, R5, 0x9, PT ;  /* 0x000000090500780c */ /* 0x000fe40003f06270 */
[----:B------:R-:W-:-:S02]  /*00f0*/  LOP3.LUT R4, R13, 0x8, R0, 0xfe, !PT ;  /* 0x000000080d047812 */ /* 0x000fc400078efe00 */
[----:B------:R-:W-:Y:S02]  /*0100*/  LOP3.LUT R2, R13, R0, RZ, 0xfc, !PT ;  /* 0x000000000d027212 */ /* 0x000fe400078efcff */
[----:B------:R-:W-:Y:S02]  /*0110*/  ISETP.LT.AND P2, PT, R4, 0x10000, !P0 ;  /* 0x000100000400780c */ /* 0x000fe40004741270 */
[----:B------:R-:W-:Y:S01]  /*0120*/  LOP3.LUT R6, R13, 0x10, R0, 0xfe, !PT ;  /* 0x000000100d067812 */ /* 0x000fe200078efe00 */
[--C-:B------:R-:W-:Y:S01]  /*0130*/  IMAD R7, R2, 0x9, R5.reuse ;  /* 0x0000000902077824 */ /* 0x100fe200078e0205 */
[----:B------:R-:W-:Y:S01]  /*0140*/  LOP3.LUT R8, R13, 0x18, R0, 0xfe, !PT ;  /* 0x000000180d087812 */ /* 0x000fe200078efe00 */
[----:B------:R-:W-:Y:S01]  /*0150*/  IMAD R5, R4, 0x9, R5 ;  /* 0x0000000904057824 */ /* 0x000fe200078e0205 */
[----:B------:R-:W-:Y:S02]  /*0160*/  LOP3.LUT R9, R13, 0x20, R0, 0xfe, !PT ;  /* 0x000000200d097812 */ /* 0x000fe400078efe00 */
[----:B------:R-:W-:Y:S01]  /*0170*/  ISETP.LT.AND P1, PT, R2, 0x10000, !P0 ;  /* 0x000100000200780c */ /* 0x000fe20004721270 */
[----:B------:R-:W-:Y:S01]  /*0180*/  IMAD.MOV.U32 R2, RZ, RZ, RZ ;  /* 0x000000ffff027224 */ /* 0x000fe200078e00ff */
[----:B------:R-:W-:Y:S01]  /*0190*/  ISETP.LT.AND P6, PT, R6, 0x10000, !P0 ;  /* 0x000100000600780c */ /* 0x000fe200047c1270 */
[----:B----4-:R-:W-:Y:S01]  /*01a0*/  IMAD.WIDE R4, R5, 0x4, R18 ;  /* 0x0000000405047825 */ /* 0x010fe200078e0212 */
[----:B------:R-:W-:-:S02]  /*01b0*/  ISETP.LT.AND P5, PT, R8, 0x10000, !P0 ;  /* 0x000100000800780c */ /* 0x000fc400047a1270 */
[----:B------:R-:W-:Y:S02]  /*01c0*/  ISETP.LT.AND P4, PT, R9, 0x10000, !P0 ;  /* 0x000100000900780c */ /* 0x000fe40004781270 */
[----:B------:R-:W-:Y:S01]  /*01d0*/  LOP3.LUT R6, R13, 0x28, R0, 0xfe, !PT ;  /* 0x000000280d067812 */ /* 0x000fe200078efe00 */
[----:B------:R1:W2:Y:S01]  /*01e0*/  @P2 LDG.E.EL R2, desc[UR6][R4.64] ;  /* 0x0000000604022981 */ /* 0x0002a2000c2e1900 */
[----:B------:R-:W-:Y:S02]  /*01f0*/  LOP3.LUT R8, R13, 0x30, R0, 0xfe, !PT ;  /* 0x000000300d087812 */ /* 0x000fe400078efe00 */
[----:B------:R-:W-:Y:S02]  /*0200*/  LOP3.LUT R9, R13, 0x38, R0, 0xfe, !PT ;  /* 0x000000380d097812 */ /* 0x000fe400078efe00 */
[----:B------:R-:W-:Y:S02]  /*0210*/  ISETP.LT.AND P3, PT, R6, 0x10000, !P0 ;  /* 0x000100000600780c */ /* 0x000fe40004761270 */
[----:B------:R-:W-:-:S02]  /*0220*/  ISETP.LT.AND P2, PT, R8, 0x10000, !P0 ;  /* 0x000100000800780c */ /* 0x000fc40004741270 */
[----:B------:R-:W-:Y:S01]  /*0230*/  ISETP.LT.AND P0, PT, R9, 0x10000, !P0 ;  /* 0x000100000900780c */ /* 0x000fe20004701270 */
[C---:B------:R-:W-:Y:S02]  /*0240*/  VIADD R9, R7.reuse, 0x90 ;  /* 0x0000009007097836 */ /* 0x040fe40000000000 */
[C---:B------:R-:W-:Y:S02]  /*0250*/  VIADD R11, R7.reuse, 0xd8 ;  /* 0x000000d8070b7836 */ /* 0x040fe40000000000 */
[C---:B------:R-:W-:Y:S02]  /*0260*/  VIADD R15, R7.reuse, 0x120 ;  /* 0x00000120070f7836 */ /* 0x040fe40000000000 */
[C---:B------:R-:W-:Y:S02]  /*0270*/  VIADD R17, R7.reuse, 0x168 ;  /* 0x0000016807117836 */ /* 0x040fe40000000000 */
[C---:B------:R-:W-:Y:S02]  /*0280*/  VIADD R23, R7.reuse, 0x1b0 ;  /* 0x000001b007177836 */ /* 0x040fe40000000000 */
[----:B------:R-:W-:-:S02]  /*0290*/  VIADD R25, R7, 0x1f8 ;  /* 0x000001f807197836 */ /* 0x000fc40000000000 */
[----:B-1----:R-:W-:-:S04]  /*02a0*/  IMAD.WIDE R4, R7, 0x4, R18 ;  /* 0x0000000407047825 */ /* 0x002fc800078e0212 */
[----:B------:R-:W-:-:S04]  /*02b0*/  IMAD.WIDE R6, R9, 0x4, R18 ;  /* 0x0000000409067825 */ /* 0x000fc800078e0212 */
[----:B------:R-:W-:-:S04]  /*02c0*/  IMAD.WIDE R8, R11, 0x4, R18 ;  /* 0x000000040b087825 */ /* 0x000fc800078e0212 */
[----:B------:R-:W-:Y:S01]  /*02d0*/  IMAD.WIDE R10, R15, 0x4, R18 ;  /* 0x000000040f0a7825 */ /* 0x000fe200078e0212 */
[----:B------:R-:W-:-:S03]  /*02e0*/  CS2R R20, SRZ ;  /* 0x0000000000147805 */ /* 0x000fc6000001ff00 */
[----:B------:R-:W-:-:S03]  /*02f0*/  IMAD.WIDE R14, R17, 0x4, R18 ;  /* 0x00000004110e7825 */ /* 0x000fc600078e0212 */
[----:B------:R-:W3:Y:S01]  /*0300*/  @P6 LDG.E.EL R21, desc[UR6][R6.64] ;  /* 0x0000000606156981 */ /* 0x000ee2000c2e1900 */
[--C-:B------:R-:W-:Y:S01]  /*0310*/  IMAD.WIDE R16, R23, 0x4, R18.reuse ;  /* 0x0000000417107825 */ /* 0x100fe200078e0212 */
[----:B------:R-:W-:Y:S02]  /*0320*/  CS2R R22, SRZ ;  /* 0x0000000000167805 */ /* 0x000fe4000001ff00 */
[----:B------:R1:W4:Y:S01]  /*0330*/  @P5 LDG.E.EL R20, desc[UR6][R8.64] ;  /* 0x0000000608145981 */ /* 0x000322000c2e1900 */
[----:B------:R-:W-:Y:S01]  /*0340*/  IMAD.WIDE R18, R25, 0x4, R18 ;  /* 0x0000000419127825 */ /* 0x000fe200078e0212 */
[----:B------:R-:W-:Y:S02]  /*0350*/  CS2R R24, SRZ ;  /* 0x0000000000187805 */ /* 0x000fe4000001ff00 */
[----:B------:R-:W5:Y:S01]  /*0360*/  @P1 LDG.E.EL R23, desc[UR6][R4.64] ;  /* 0x0000000604171981 */ /* 0x000f62000c2e1900 */
[----:B------:R-:W-:-:S03]  /*0370*/  IMAD.MOV.U32 R26, RZ, RZ, RZ ;  /* 0x000000ffff1a7224 */ /* 0x000fc600078e00ff */
[----:B------:R1:W5:Y:S04]  /*0380*/  @P3 LDG.E.EL R25, desc[UR6][R14.64] ;  /* 0x000000060e193981 */ /* 0x000368000c2e1900 */
[----:B------:R1:W5:Y:S04]  /*0390*/  @P4 LDG.E.EL R26, desc[UR6][R10.64] ;  /* 0x000000060a1a4981 */ /* 0x000368000c2e1900 */
[----:B------:R-:W5:Y:S01]  /*03a0*/  @P2 LDG.E.EL R24, desc[UR6][R16.64] ;  /* 0x0000000610182981 */ /* 0x000f62000c2e1900 */
[----:B------:R-:W1:Y:S03]  /*03b0*/  S2UR UR5, SR_CgaCtaId ;  /* 0x00000000000579c3 */ /* 0x000e660000008800 */
[----:B------:R1:W5:Y:S02]  /*03c0*/  @P0 LDG.E.EL R22, desc[UR6][R18.64] ;  /* 0x0000000612160981 */ /* 0x000364000c2e1900 */
[----:B-1----:R-:W1:Y:S01]  /*03d0*/  S2R R9, SR_TID.X ;  /* 0x0000000000097919 */ /* 0x002e620000002100 */
[----:B------:R-:W-:Y:S01]  /*03e0*/  UMOV UR4, 0x400 ;  /* 0x0000040000047882 */ /* 0x000fe20000000000 */
[----:B------:R-:W-:Y:S01]  /*03f0*/  IMAD.SHL.U32 R12, R12, 0x4, RZ ;  /* 0x000000040c0c7824 */ /* 0x000fe200078e00ff */
[----:B0-----:R-:W0:Y:S01]  /*0400*/  LDC.64 R14, c[0x0][0x218] ;  /* 0x00008600ff0e7b82 */ /* 0x001e220000000a00 */
[----:B------:R-:W-:Y:S01]  /*0410*/  UPRMT UR4, UR5, 0x654, UR4 ;  /* 0x0000065405047896 */ /* 0x000fe20008000004 */
[C---:B-1----:R-:W-:Y:S01]  /*0420*/  IMAD.SHL.U32 R7, R9.reuse, 0x4, RZ ;  /* 0x0000000409077824 */ /* 0x042fe200078e00ff */
[----:B------:R-:W-:Y:S01]  /*0430*/  SHF.R.U32.HI R8, RZ, 0x4, R9 ;  /* 0x00000004ff087819 */ /* 0x000fe20000011609 */
[----:B------:R-:W-:-:S03]  /*0440*/  IMAD.SHL.U32 R6, R9, 0x40, RZ ;  /* 0x0000004009067824 */ /* 0x000fc600078e00ff */
[----:B------:R-:W-:Y:S02]  /*0450*/  LOP3.LUT R7, R7, 0x1fc, RZ, 0xc0, !PT ;  /* 0x000001fc07077812 */ /* 0x000fe400078ec0ff */
[----:B------:R-:W-:Y:S02]  /*0460*/  SGXT.U32 R11, R8, 0x3 ;  /* 0x00000003080b781a */ /* 0x000fe40000000000 */
[----:B------:R-:W-:Y:S02]  /*0470*/  LOP3.LUT R4, R7, 0x200, RZ, 0xfc, !PT ;  /* 0x0000020007047812 */ /* 0x000fe400078efcff */
[----:B------:R-:W-:Y:S02]  /*0480*/  LOP3.LUT R6, R6, 0x3c0, RZ, 0xc0, !PT ;  /* 0x000003c006067812 */ /* 0x000fe400078ec0ff */
[----:B------:R-:W-:Y:S02]  /*0490*/  SHF.R.U32.HI R8, RZ, 0x2, R4 ;  /* 0x00000002ff087819 */ /* 0x000fe40000011604 */
[----:B------:R-:W-:-:S02]  /*04a0*/  LOP3.LUT R4, R6, R11, RZ, 0xfc, !PT ;  /* 0x0000000b06047212 */ /* 0x000fc400078efcff */
[----:B------:R-:W-:-:S05]  /*04b0*/  LEA.HI R5, R6, UR4, RZ, 0x1e ;  /* 0x0000000406057c11 */ /* 0x000fca000f8ff0ff */
[----:B------:R-:W-:Y:S01]  /*04c0*/  IMAD R19, R4, 0x4, R5 ;  /* 0x0000000404137824 */ /* 0x000fe200078e0205 */
[----:B------:R-:W-:Y:S02]  /*04d0*/  LOP3.LUT R6, R9, 0x70, RZ, 0xc0, !PT ;  /* 0x0000007009067812 */ /* 0x000fe400078ec0ff */
[----:B------:R-:W-:-:S03]  /*04e0*/  LOP3.LUT R8, R8, 0xf0, RZ, 0xc0, !PT ;  /* 0x000000f008087812 */ /* 0x000fc600078ec0ff */
[----:B------:R-:W-:Y:S02]  /*04f0*/  VIADD R6, R6, UR4 ;  /* 0x0000000406067c36 */ /* 0x000fe40008000000 */
[----:B------:R-:W-:Y:S02]  /*0500*/  VIADD R4, R8, UR4 ;  /* 0x0000000408047c36 */ /* 0x000fe40008000000 */
[C---:B------:R-:W-:Y:S02]  /*0510*/  IMAD R8, R7.reuse, 0x4, R6 ;  /* 0x0000000407087824 */ /* 0x040fe400078e0206 */
[----:B------:R-:W-:Y:S01]  /*0520*/  IMAD R4, R7, 0x4, R4 ;  /* 0x0000000407047824 */ /* 0x000fe200078e0204 */
[----:B--2---:R1:W-:Y:S02]  /*0530*/  STS [R19+0x20], R2 ;  /* 0x0000200213007388 */ /* 0x0043e40000000800 */
[----:B-1----:R-:W-:Y:S02]  /*0540*/  LOP3.LUT R2, R13, 0x3c, R12, 0xf8, !PT ;  /* 0x0000003c0d027812 */ /* 0x002fe400078ef80c */
[----:B---3--:R-:W-:Y:S04]  /*0550*/  STS [R19+0x40], R21 ;  /* 0x0000401513007388 */ /* 0x008fe80000000800 */
[----:B----4-:R-:W-:Y:S04]  /*0560*/  STS [R19+0x60], R20 ;  /* 0x0000601413007388 */ /* 0x010fe80000000800 */
[----:B-----5:R-:W-:Y:S04]  /*0570*/  STS [R19], R23 ;  /* 0x0000001713007388 */ /* 0x020fe80000000800 */
[----:B------:R-:W-:Y:S04]  /*0580*/  STS [R19+0xa0], R25 ;  /* 0x0000a01913007388 */ /* 0x000fe80000000800 */
[----:B------:R-:W-:Y:S04]  /*0590*/  STS [R19+0x80], R26 ;  /* 0x0000801a13007388 */ /* 0x000fe80000000800 */
[----:B------:R-:W-:Y:S04]  /*05a0*/  STS [R19+0xc0], R24 ;  /* 0x0000c01813007388 */ /* 0x000fe80000000800 */
[----:B------:R1:W-:Y:S01]  /*05b0*/  STS [R19+0xe0], R22 ;  /* 0x0000e01613007388 */ /* 0x0003e20000000800 */
[----:B------:R-:W-:Y:S01]  /*05c0*/  BAR.SYNC.DEFER_BLOCKING 0x0 ;  /* 0x0000000000007b1d */ /* 0x000fe20000010000 */
[----:B------:R-:W-:-:S04]  /*05d0*/  SHF.R.S32.HI R13, RZ, 0x1f, R2 ;  /* 0x0000001fff0d7819 */ /* 0x000fc80000011402 */
[----:B------:R-:W-:-:S03]  /*05e0*/  LEA.HI R16, R13, R2, RZ, 0x8 ;  /* 0x000000020d107211 */ /* 0x000fc600078f40ff */
[----:B------:R-:W2:Y:S01]  /*05f0*/  LDC.64 R12, c[0x0][0x220] ;  /* 0x00008800ff0c7b82 */ /* 0x000ea20000000a00 */
[----:B------:R-:W3:Y:S04]  /*0600*/  LDS.128 R8, [R8] ;  /* 0x0000000008087984 */ /* 0x000ee80000000c00 */
[----:B------:R-:W4:Y:S01]  /*0610*/  LDS.128 R4, [R4+0x800] ;  /* 0x0008000004047984 */ /* 0x000f220000000c00 */
[----:B------:R-:W-:Y:S02]  /*0620*/  LOP3.LUT R17, R16, 0xffffff00, RZ, 0xc0, !PT ;  /* 0xffffff0010117812 */ /* 0x000fe400078ec0ff */
[----:B------:R-:W-:Y:S02]  /*0630*/  SHF.R.S32.HI R16, RZ, 0x8, R16 ;  /* 0x00000008ff107819 */ /* 0x000fe40000011410 */
[C---:B------:R-:W-:Y:S01]  /*0640*/  ISETP.GE.AND P0, PT, R2.reuse, 0x10000, PT ;  /* 0x000100000200780c */ /* 0x040fe20003f06270 */
[----:B------:R-:W-:Y:S01]  /*0650*/  IMAD.IADD R17, R2, 0x1, -R17 ;  /* 0x0000000102117824 */ /* 0x000fe200078e0a11 */
[----:B------:R-:W-:-:S02]  /*0660*/  LOP3.LUT R2, R3, R0, RZ, 0xfc, !PT ;  /* 0x0000000003027212 */ /* 0x000fc400078efcff */
[----:B------:R-:W-:Y:S01]  /*0670*/  LOP3.LUT R0, R3, 0x8, R0, 0xfe, !PT ;  /* 0x0000000803007812 */ /* 0x000fe200078efe00 */
[----:B------:R-:W-:Y:S01]  /*0680*/  IMAD R17, R16, 0x900, R17 ;  /* 0x0000090010117824 */ /* 0x000fe200078e0211 */
[----:B------:R-:W-:Y:S02]  /*0690*/  ISETP.LT.AND P1, PT, R2, 0x9, !P0 ;  /* 0x000000090200780c */ /* 0x000fe40004721270 */
[----:B------:R-:W-:Y:S01]  /*06a0*/  ISETP.LT.AND P0, PT, R0, 0x9, !P0 ;  /* 0x000000090000780c */ /* 0x000fe20004701270 */
[--C-:B-1----:R-:W-:Y:S02]  /*06b0*/  IMAD R19, R2, 0x100, R17.reuse ;  /* 0x0000010002137824 */ /* 0x102fe400078e0211 */
[----:B------:R-:W-:Y:S02]  /*06c0*/  IMAD R21, R0, 0x100, R17 ;  /* 0x0000010000157824 */ /* 0x000fe400078e0211 */
[----:B0-----:R-:W-:-:S04]  /*06d0*/  IMAD.WIDE R2, R19, 0x4, R14 ;  /* 0x0000000413027825 */ /* 0x001fc800078e020e */
[----:B------:R-:W-:-:S04]  /*06e0*/  IMAD.WIDE R14, R21, 0x4, R14 ;  /* 0x00000004150e7825 */ /* 0x000fc800078e020e */
[----:B--2---:R-:W-:-:S04]  /*06f0*/  IMAD.WIDE R16, R19, 0x4, R12 ;  /* 0x0000000413107825 */ /* 0x004fc800078e020c */
[----:B------:R-:W-:Y:S01]  /*0700*/  IMAD.WIDE R12, R21, 0x4, R12 ;  /* 0x00000004150c7825 */ /* 0x000fe200078e020c */
[----:B---3--:R0:W-:Y:S04]  /*0710*/  @P1 STG.E.128 desc[UR6][R2.64], R8 ;  /* 0x0000000802001986 */ /* 0x0081e8000c101d06 */
[----:B----4-:R0:W-:Y:S04]  /*0720*/  @P0 STG.E.128 desc[UR6][R14.64], R4 ;  /* 0x000000040e000986 */ /* 0x0101e8000c101d06 */
[----:B------:R0:W-:Y:S02]  /*0730*/  @P1 STG.E.128 desc[UR6][R16.64], R8 ;  /* 0x0000000810001986 */ /* 0x0001e4000c101d06 */
[----:B0-----:R-:W-:Y:S05]  /*0740*/  @!P0 EXIT ;  /* 0x000000000000894d */ /* 0x001fea0003800000 */
[----:B------:R-:W-:Y:S01]  /*0750*/  STG.E.128 desc[UR6][R12.64], R4 ;  /* 0x000000040c007986 */ /* 0x000fe2000c101d06 */
[----:B------:R-:W-:Y:S05]  /*0760*/  EXIT ;  /* 0x000000000000794d */ /* 0x000fea0003800000 */
.L_x_0:
[----:B------:R-:W-:-:S00]  /*0770*/  BRA `(.L_x_0) ;  /* 0xfffffffc00fc7947 */ /* 0x000fc0000383ffff */
[----:B------:R-:W-:-:S00]  /*0780*/  NOP ;  /* 0x0000000000007918 */ /* 0x000fc00000000000 */
[----:B------:R-:W-:-:S00]  /*0790*/  NOP ;  /* 0x0000000000007918 */ /* 0x000fc00000000000 */
[----:B------:R-:W-:-:S00]  /*07a0*/  NOP ;  /* 0x0000000000007918 */ /* 0x000fc00000000000 */
[----:B------:R-:W-:-:S00]  /*07b0*/  NOP ;  /* 0x0000000000007918 */ /* 0x000fc00000000000 */
[----:B------:R-:W-:-:S00]  /*07c0*/  NOP ;  /* 0x0000000000007918 */ /* 0x000fc00000000000 */
[----:B------:R-:W-:-:S00]  /*07d0*/  NOP ;  /* 0x0000000000007918 */ /* 0x000fc00000000000 */
[----:B------:R-:W-:-:S00]  /*07e0*/  NOP ;  /* 0x0000000000007918 */ /* 0x000fc00000000000 */
[----:B------:R-:W-:-:S00]  /*07f0*/  NOP ;  /* 0x0000000000007918 */ /* 0x000fc00000000000 */
.L_x_1:


//--------------------- .nv.shared.triton_poi_fused_convolution_22 --------------------------
	.section	.nv.shared.triton_poi_fused_convolution_22,"aw",@nobits
	.sectionflags	@""
	.align	16
	.zero		1024


//--------------------- .nv.constant0.triton_poi_fused_convolution_22 --------------------------
	.section	.nv.constant0.triton_poi_fused_convolution_22,"a",@progbits
	.sectionflags	@""
	.align	4
.nv.constant0.triton_poi_fused_convolution_22:
	.zero		560
